//
// Generated by NVIDIA NVVM Compiler
//
// Compiler Build ID: CL-36424714
// Cuda compilation tools, release 13.0, V13.0.88
// Based on NVVM 20.0.0
//

.version 9.0
.target sm_100
.address_size 64

	// .globl	_Z6Kerneli
// _ZZ6KerneliE3sem has been demoted

.visible .entry _Z6Kerneli(
	.param .u32 _Z6Kerneli_param_0
)
{
	.reg .pred 	%p<18>;
	.reg .b32 	%r<42>;
	.reg .b64 	%rd<19>;
	// demoted variable
	.shared .align 8 .b8 _ZZ6KerneliE3sem[16];
	ld.param.u32 	%r12, [_Z6Kerneli_param_0];
	mov.u32 	%r1, %tid.x;
	setp.ne.s32 	%p1, %r1, 0;
	@%p1 bra 	$L__BB0_2;
	mov.u32 	%r13, _ZZ6KerneliE3sem;
	mov.b32 	%r16, 1;
	// begin inline asm
	mbarrier.init.shared.b64 [%r13], %r16;
	// end inline asm
	add.s32 	%r15, %r13, 8;
	// begin inline asm
	mbarrier.init.shared.b64 [%r15], %r16;
	// end inline asm
$L__BB0_2:
	setp.ne.s32 	%p2, %r1, 0;
	bar.sync 	0;
	setp.lt.s32 	%p3, %r12, 1;
	or.pred  	%p4, %p2, %p3;
	@%p4 bra 	$L__BB0_13;
	mov.b32 	%r38, 0;
$L__BB0_4:
	not.b32 	%r19, %r38;
	and.b32  	%r3, %r19, 1;
	mov.b32 	%r39, 0;
	// begin inline asm
	mov.u64 %rd5, %globaltimer;
	// end inline asm
$L__BB0_5:
	mov.u32 	%r21, _ZZ6KerneliE3sem;
	// begin inline asm
	{
	.reg .pred p;
	mbarrier.try_wait.parity.shared.b64 p, [%r21], %r3;
	selp.b32 %r20, 1, 0, p;
	}
	// end inline asm
	setp.ne.s32 	%p5, %r20, 0;
	@%p5 bra 	$L__BB0_12;
	setp.gt.s32 	%p15, %r39, 15;
	@%p15 bra 	$L__BB0_8;
	add.s32 	%r39, %r39, 1;
	bra.uni 	$L__BB0_5;
$L__BB0_8:
	// begin inline asm
	mov.u64 %rd14, %globaltimer;
	// end inline asm
	sub.s64 	%rd2, %rd14, %rd5;
	setp.lt.s64 	%p16, %rd2, 4000000;
	@%p16 bra 	$L__BB0_10;
	mov.b32 	%r36, 1000000;
	// begin inline asm
	nanosleep.u32 %r36;
	// end inline asm
	bra.uni 	$L__BB0_5;
$L__BB0_10:
	setp.lt.s64 	%p17, %rd2, 40000;
	@%p17 bra 	$L__BB0_5;
	shr.s64 	%rd15, %rd2, 63;
	shr.u64 	%rd16, %rd15, 62;
	add.s64 	%rd17, %rd2, %rd16;
	shr.u64 	%rd18, %rd17, 2;
	cvt.u32.u64 	%r37, %rd18;
	// begin inline asm
	nanosleep.u32 %r37;
	// end inline asm
	bra.uni 	$L__BB0_5;
$L__BB0_12:
	add.s32 	%r23, %r21, 8;
	mov.b32 	%r24, 1;
	// begin inline asm
	mbarrier.arrive.shared::cta.b64                             %rd6,  [%r23], %r24;    // 2. 
	// end inline asm
	add.s32 	%r38, %r38, 1;
	setp.ne.s32 	%p6, %r38, %r12;
	@%p6 bra 	$L__BB0_4;
$L__BB0_13:
	setp.lt.s32 	%p7, %r12, 1;
	setp.ne.s32 	%p8, %r1, 32;
	or.pred  	%p9, %p8, %p7;
	@%p9 bra 	$L__BB0_24;
	mov.b32 	%r40, 0;
$L__BB0_15:
	// begin inline asm
	mov.u64 %rd7, %globaltimer;
	// end inline asm
	and.b32  	%r8, %r40, 1;
	mov.b32 	%r41, 0;
$L__BB0_16:
	mov.u32 	%r31, _ZZ6KerneliE3sem;
	add.s32 	%r29, %r31, 8;
	// begin inline asm
	{
	.reg .pred p;
	mbarrier.try_wait.parity.shared.b64 p, [%r29], %r8;
	selp.b32 %r28, 1, 0, p;
	}
	// end inline asm
	setp.ne.s32 	%p10, %r28, 0;
	@%p10 bra 	$L__BB0_23;
	setp.gt.s32 	%p12, %r41, 15;
	@%p12 bra 	$L__BB0_19;
	add.s32 	%r41, %r41, 1;
	bra.uni 	$L__BB0_16;
$L__BB0_19:
	// begin inline asm
	mov.u64 %rd9, %globaltimer;
	// end inline asm
	sub.s64 	%rd4, %rd9, %rd7;
	setp.lt.s64 	%p13, %rd4, 4000000;
	@%p13 bra 	$L__BB0_21;
	mov.b32 	%r34, 1000000;
	// begin inline asm
	nanosleep.u32 %r34;
	// end inline asm
	bra.uni 	$L__BB0_16;
$L__BB0_21:
	setp.lt.s64 	%p14, %rd4, 40000;
	@%p14 bra 	$L__BB0_16;
	shr.s64 	%rd10, %rd4, 63;
	shr.u64 	%rd11, %rd10, 62;
	add.s64 	%rd12, %rd4, %rd11;
	shr.u64 	%rd13, %rd12, 2;
	cvt.u32.u64 	%r35, %rd13;
	// begin inline asm
	nanosleep.u32 %r35;
	// end inline asm
	bra.uni 	$L__BB0_16;
$L__BB0_23:
	mov.b32 	%r33, 1;
	// begin inline asm
	mbarrier.arrive.shared::cta.b64                             %rd8,  [%r31], %r33;    // 2. 
	// end inline asm
	add.s32 	%r40, %r40, 1;
	setp.ne.s32 	%p11, %r40, %r12;
	@%p11 bra 	$L__BB0_15;
$L__BB0_24:
	ret;

}


// ===== COMPILED SASS (sm_100) =====

	.target	sm_100

	.elftype	@"ET_EXEC"


//--------------------- .note.nv.tkinfo           --------------------------
	.section	.note.nv.tkinfo,"",@"SHT_NOTE"
	.sectionflags	@"SHF_NOTE_NV_TKINFO"
	.tkinfo
        /*0018*/ 	.word	0x00000002
        /*0030*/ 	.string	""
        /*0030*/ 	.string	"ptxas"
        /*0030*/ 	.string	"Cuda compilation tools, release 13.0, V13.0.88"
        /*0030*/ 	.string	"Build cuda_13.0.r13.0/compiler.36424714_0"
        /*0030*/ 	.string	"-arch sm_100 -m 64 "



//--------------------- .note.nv.cuinfo           --------------------------
	.section	.note.nv.cuinfo,"",@"SHT_NOTE"
	.sectionflags	@"SHF_NOTE_NV_CUINFO"
        /*0018*/ 	.short	0x0002
        /*001a*/ 	.short	0x0064
        /*001c*/ 	.short	0x0082
	.zero		2


//--------------------- .nv.info                  --------------------------
	.section	.nv.info,"",@"SHT_CUDA_INFO"
	.align	4


	//----- nvinfo : EIATTR_REGCOUNT
	.align		4
        /*0000*/ 	.byte	0x04, 0x2f
        /*0002*/ 	.short	(.L_1 - .L_0)
	.align		4
.L_0:
        /*0004*/ 	.word	index@(_Z6Kerneli)
        /*0008*/ 	.word	0x0000000d


	//----- nvinfo : EIATTR_FRAME_SIZE
	.align		4
.L_1:
        /*000c*/ 	.byte	0x04, 0x11
        /*000e*/ 	.short	(.L_3 - .L_2)
	.align		4
.L_2:
        /*0010*/ 	.word	index@(_Z6Kerneli)
        /*0014*/ 	.word	0x00000000


	//----- nvinfo : EIATTR_MIN_STACK_SIZE
	.align		4
.L_3:
        /*0018*/ 	.byte	0x04, 0x12
        /*001a*/ 	.short	(.L_5 - .L_4)
	.align		4
.L_4:
        /*001c*/ 	.word	index@(_Z6Kerneli)
        /*0020*/ 	.word	0x00000000
.L_5:


//--------------------- .nv.compat                --------------------------
	.section	.nv.compat,"",@"SHT_CUDA_COMPAT_INFO"
	.align	4
        /*0000*/ 	.byte	0x02, 0x09, 0x00, 0x00, 0x02, 0x02, 0x01, 0x00, 0x02, 0x05, 0x05, 0x00, 0x03, 0x07, 0x01, 0x01
        /*0010*/ 	.byte	0x02, 0x03, 0x00, 0x00, 0x02, 0x06, 0x01, 0x00, 0x04, 0x0b, 0x08, 0x00, 0x09, 0x00, 0x00, 0x00
        /*0020*/ 	.byte	0x00, 0x00, 0x00, 0x00


//--------------------- .nv.info._Z6Kerneli       --------------------------
	.section	.nv.info._Z6Kerneli,"",@"SHT_CUDA_INFO"
	.sectionflags	@""
	.align	4


	//----- nvinfo : EIATTR_CUDA_API_VERSION
	.align		4
        /*0000*/ 	.byte	0x04, 0x37
        /*0002*/ 	.short	(.L_7 - .L_6)
.L_6:
        /*0004*/ 	.word	0x00000082


	//----- nvinfo : EIATTR_KPARAM_INFO
	.align		4
.L_7:
        /*0008*/ 	.byte	0x04, 0x17
        /*000a*/ 	.short	(.L_9 - .L_8)
.L_8:
        /*000c*/ 	.word	0x00000000
        /*0010*/ 	.short	0x0000
        /*0012*/ 	.short	0x0000
        /*0014*/ 	.byte	0x00, 0xf0, 0x11, 0x00


	//----- nvinfo : EIATTR_SPARSE_MMA_MASK
	.align		4
.L_9:
        /*0018*/ 	.byte	0x03, 0x50
        /*001a*/ 	.short	0x0000


	//----- nvinfo : EIATTR_MAXREG_COUNT
	.align		4
        /*001c*/ 	.byte	0x03, 0x1b
        /*001e*/ 	.short	0x00ff


	//----- nvinfo : EIATTR_NUM_BARRIERS
	.align		4
        /*0020*/ 	.byte	0x02, 0x4c
        /*0022*/ 	.byte	0x01
	.zero		1


	//----- nvinfo : EIATTR_MERCURY_ISA_VERSION
	.align		4
        /*0024*/ 	.byte	0x03, 0x5f
        /*0026*/ 	.short	0x0101


	//----- nvinfo : EIATTR_INT_WARP_WIDE_INSTR_OFFSETS
	.align		4
        /*0028*/ 	.byte	0x04, 0x31
        /*002a*/ 	.short	(.L_11 - .L_10)


	//   ....[0]....
.L_10:
        /*002c*/ 	.word	0x00000060


	//   ....[1]....
        /*0030*/ 	.word	0x00000070


	//   ....[2]....
        /*0034*/ 	.word	0x000000e0


	//----- nvinfo : EIATTR_VRC_CTA_INIT_COUNT
	.align		4
.L_11:
        /*0038*/ 	.byte	0x02, 0x4a
	.zero		1
	.zero		1


	//----- nvinfo : EIATTR_MBARRIER_INSTR_OFFSETS
	.align		4
        /*003c*/ 	.byte	0x04, 0x39
        /*003e*/ 	.short	(.L_13 - .L_12)


	//   ....[0]....
.L_12:
        /*0040*/ 	.word	0x00000110
        /*0044*/ 	.word	0x000000ff
        /*0048*/ 	.word	0x00000000
        /*004c*/ 	.short	0x0100
        /*004e*/ 	.byte	0x06
	.zero		1


	//   ....[1]....
        /*0050*/ 	.word	0x00000120
        /*0054*/ 	.word	0x000000ff
        /*0058*/ 	.word	0x00000008
        /*005c*/ 	.short	0x0100
        /*005e*/ 	.byte	0x06
	.zero		1


	//   ....[2]....
        /*0060*/ 	.word	0x000001f0
        /*0064*/ 	.word	0x00000008
        /*0068*/ 	.word	0x00000000
        /*006c*/ 	.short	0x010a
        /*006e*/ 	.byte	0xff
	.zero		1


	//   ....[3]....
        /*0070*/ 	.word	0x00000390
        /*0074*/ 	.word	0x00000008
        /*0078*/ 	.word	0x00000000
        /*007c*/ 	.short	0x010a
        /*007e*/ 	.byte	0xff
	.zero		1


	//   ....[4]....
        /*0080*/ 	.word	0x000003c0
        /*0084*/ 	.word	0x00000004
        /*0088*/ 	.word	0x00000008
        /*008c*/ 	.short	0x0101
        /*008e*/ 	.byte	0xff
	.zero		1


	//   ....[5]....
        /*0090*/ 	.word	0x000004f0
        /*0094*/ 	.word	0x00000008
        /*0098*/ 	.word	0x00000008
        /*009c*/ 	.short	0x010a
        /*009e*/ 	.byte	0xff
	.zero		1


	//   ....[6]....
        /*00a0*/ 	.word	0x000006b0
        /*00a4*/ 	.word	0x00000008
        /*00a8*/ 	.word	0x00000008
        /*00ac*/ 	.short	0x010a
        /*00ae*/ 	.byte	0xff
	.zero		1


	//   ....[7]....
        /*00b0*/ 	.word	0x00000700
        /*00b4*/ 	.word	0x00000004
        /*00b8*/ 	.word	0x00000000
        /*00bc*/ 	.short	0x0101
        /*00be*/ 	.byte	0xff
	.zero		1


	//----- nvinfo : EIATTR_NUM_MBARRIERS
	.align		4
.L_13:
        /*00c0*/ 	.byte	0x03, 0x38
        /*00c2*/ 	.short	0x0002


	//----- nvinfo : EIATTR_EXIT_INSTR_OFFSETS
	.align		4
        /*00c4*/ 	.byte	0x04, 0x1c
        /*00c6*/ 	.short	(.L_15 - .L_14)


	//   ....[0]....
.L_14:
        /*00c8*/ 	.word	0x00000420


	//   ....[1]....
        /*00cc*/ 	.word	0x00000720


	//----- nvinfo : EIATTR_CRS_STACK_SIZE
	.align		4
.L_15:
        /*00d0*/ 	.byte	0x04, 0x1e
        /*00d2*/ 	.short	(.L_17 - .L_16)
.L_16:
        /*00d4*/ 	.word	0x00000000


	//----- nvinfo : EIATTR_CBANK_PARAM_SIZE
	.align		4
.L_17:
        /*00d8*/ 	.byte	0x03, 0x19
        /*00da*/ 	.short	0x0004


	//----- nvinfo : EIATTR_PARAM_CBANK
	.align		4
        /*00dc*/ 	.byte	0x04, 0x0a
        /*00de*/ 	.short	(.L_19 - .L_18)
	.align		4
.L_18:
        /*00e0*/ 	.word	index@(.nv.constant0._Z6Kerneli)
        /*00e4*/ 	.short	0x0380
        /*00e6*/ 	.short	0x0004


	//----- nvinfo : EIATTR_SW_WAR
	.align		4
.L_19:
        /*00e8*/ 	.byte	0x04, 0x36
        /*00ea*/ 	.short	(.L_21 - .L_20)
.L_20:
        /*00ec*/ 	.word	0x00000008
.L_21:


//--------------------- .nv.callgraph             --------------------------
	.section	.nv.callgraph,"",@"SHT_CUDA_CALLGRAPH"
	.align	4
	.sectionentsize	8
	.align		4
        /*0000*/ 	.word	0x00000000
	.align		4
        /*0004*/ 	.word	0xffffffff
	.align		4
        /*0008*/ 	.word	0x00000000
	.align		4
        /*000c*/ 	.word	0xfffffffe
	.align		4
        /*0010*/ 	.word	0x00000000
	.align		4
        /*0014*/ 	.word	0xfffffffd
	.align		4
        /*0018*/ 	.word	0x00000000
	.align		4
        /*001c*/ 	.word	0xfffffffc


//--------------------- .text._Z6Kerneli          --------------------------
	.section	.text._Z6Kerneli,"ax",@progbits
	.align	128
        .global         _Z6Kerneli
        .type           _Z6Kerneli,@function
        .size           _Z6Kerneli,(.L_x_16 - _Z6Kerneli)
        .other          _Z6Kerneli,@"STO_CUDA_ENTRY STV_DEFAULT"
_Z6Kerneli:
.text._Z6Kerneli:
[----:B------:R-:W-:Y:S01]  /*0000*/  LDC R1, c[0x0][0x37c] ;  /* 0x0000df00ff017b82 */ /* 0x000fe20000000800 */
[----:B------:R-:W0:Y:S07]  /*0010*/  S2R R10, SR_TID.X ;  /* 0x00000000000a7919 */ /* 0x000e2e0000002100 */
[----:B------:R-:W1:Y:S01]  /*0020*/  LDC R0, c[0x0][0x380] ;  /* 0x0000e000ff007b82 */ /* 0x000e620000000800 */
[----:B------:R-:W-:Y:S01]  /*0030*/  UMOV UR4, 0x1 ;  /* 0x0000000100047882 */ /* 0x000fe20000000000 */
[----:B------:R-:W-:Y:S01]  /*0040*/  BSSY B0, `(.L_x_0) ;  /* 0x000003a000007945 */ /* 0x000fe20003800000 */
[----:B0-----:R-:W-:-:S13]  /*0050*/  ISETP.NE.AND P0, PT, R10, RZ, PT ;  /* 0x000000ff0a00720c */ /* 0x001fda0003f05270 */
[----:B------:R-:W-:Y:S01]  /*0060*/  VOTEU.ALL UP0, P0 ;  /* 0x0000000000ff7886 */ /* 0x000fe20000000000 */
[----:B------:R-:W-:-:S04]  /*0070*/  VOTEU.ALL UP1, P0 ;  /* 0x0000000000ff7886 */ /* 0x000fc80000020000 */
[----:B------:R-:W0:Y:S01]  /*0080*/  @!UP0 S2UR UR7, SR_CgaCtaId ;  /* 0x00000000000789c3 */ /* 0x000e220000008800 */
[----:B------:R-:W-:Y:S01]  /*0090*/  @!UP0 UMOV UR6, 0x400 ;  /* 0x0000040000068882 */ /* 0x000fe20000000000 */
[----:B------:R-:W-:-:S04]  /*00a0*/  @!UP0 UIADD3 UR4, UPT, UPT, -UR4, 0x100000, URZ ;  /* 0x0010000004048890 */ /* 0x000fc8000fffe1ff */
[----:B------:R-:W-:Y:S02]  /*00b0*/  @!UP0 USHF.L.U32 UR5, UR4, 0xb, URZ ;  /* 0x0000000b04058899 */ /* 0x000fe400080006ff */
[----:B------:R-:W-:Y:S02]  /*00c0*/  @!UP0 USHF.L.U32 UR4, UR4, 0x1, URZ ;  /* 0x0000000104048899 */ /* 0x000fe400080006ff */
[----:B0-----:R-:W-:Y:S01]  /*00d0*/  @!UP0 ULEA UR6, UR7, UR6, 0x18 ;  /* 0x0000000607068291 */ /* 0x001fe2000f8ec0ff */
[----:B------:R-:W-:Y:S01]  /*00e0*/  VOTEU.ALL UP0, P0 ;  /* 0x0000000000ff7886 */ /* 0x000fe20000000000 */
[----:B-1----:R-:W-:-:S04]  /*00f0*/  ISETP.GE.AND P0, PT, R0, 0x1, PT ;  /* 0x000000010000780c */ /* 0x002fc80003f06270 */
[----:B------:R-:W-:-:S06]  /*0100*/  ISETP.NE.OR P0, PT, R10, RZ, !P0 ;  /* 0x000000ff0a00720c */ /* 0x000fcc0004705670 */
[----:B------:R0:W1:Y:S01]  /*0110*/  @!UP0 SYNCS.EXCH.64 URZ, [UR6], UR4 ;  /* 0x0000000406ff85b2 */ /* 0x0000620008000100 */
[----:B------:R0:W1:Y:S02]  /*0120*/  @!UP1 SYNCS.EXCH.64 URZ, [UR6+0x8], UR4 ;  /* 0x0000080406ff95b2 */ /* 0x0000640008000100 */
[----:B-1----:R-:W-:Y:S06]  /*0130*/  BAR.SYNC.DEFER_BLOCKING 0x0 ;  /* 0x0000000000007b1d */ /* 0x002fec0000010000 */
[----:B0-----:R-:W-:Y:S05]  /*0140*/  @P0 BRA `(.L_x_1) ;  /* 0x0000000000a40947 */ /* 0x001fea0003800000 */
[----:B------:R-:W-:-:S07]  /*0150*/  IMAD.MOV.U32 R0, RZ, RZ, RZ ;  /* 0x000000ffff007224 */ /* 0x000fce00078e00ff */
.L_x_6:
[----:B------:R-:W-:Y:S02]  /*0160*/  LOP3.LUT R6, R0, 0x1, RZ, 0xc, !PT ;  /* 0x0000000100067812 */ /* 0x000fe400078e0cff */
[----:B------:R-:W-:Y:S01]  /*0170*/  CS2R R2, SR_GLOBALTIMERLO ;  /* 0x0000000000027805 */ /* 0x000fe20000015200 */
[----:B0-----:R-:W0:Y:S01]  /*0180*/  S2R R7, SR_CgaCtaId ;  /* 0x0000000000077919 */ /* 0x001e220000008800 */
[----:B------:R-:W-:Y:S01]  /*0190*/  MOV R4, 0x400 ;  /* 0x0000040000047802 */ /* 0x000fe20000000f00 */
[----:B------:R-:W1:Y:S01]  /*01a0*/  LDCU UR4, c[0x0][0x380] ;  /* 0x00007000ff0477ac */ /* 0x000e620008000800 */
[----:B------:R-:W-:Y:S01]  /*01b0*/  SHF.L.U32 R5, R6, 0x1f, RZ ;  /* 0x0000001f06057819 */ /* 0x000fe200000006ff */
[----:B------:R-:W-:-:S05]  /*01c0*/  VIADD R0, R0, 0x1 ;  /* 0x0000000100007836 */ /* 0x000fca0000000000 */
[----:B-1----:R-:W-:Y:S02]  /*01d0*/  ISETP.NE.AND P1, PT, R0, UR4, PT ;  /* 0x0000000400007c0c */ /* 0x002fe4000bf25270 */
[----:B0-----:R-:W-:-:S04]  /*01e0*/  LEA R8, R7, R4, 0x18 ;  /* 0x0000000407087211 */ /* 0x001fc800078ec0ff */
[----:B------:R-:W0:Y:S01]  /*01f0*/  SYNCS.PHASECHK.TRANS64.TRYWAIT P0, [R8+URZ], R5 ;  /* 0x00000005080075a7 */ /* 0x000e2200080011ff */
[----:B------:R-:W-:Y:S01]  /*0200*/  IMAD.MOV.U32 R4, RZ, RZ, R8 ;  /* 0x000000ffff047224 */ /* 0x000fe200078e0008 */
[----:B0-----:R-:W-:Y:S06]  /*0210*/  @P0 BRA `(.L_x_2) ;  /* 0x0000000000680947 */ /* 0x001fec0003800000 */
[----:B------:R-:W-:Y:S01]  /*0220*/  SHF.L.U32 R9, R6, 0x1f, RZ ;  /* 0x0000001f06097819 */ /* 0x000fe200000006ff */
[----:B------:R-:W-:-:S07]  /*0230*/  IMAD.MOV.U32 R6, RZ, RZ, RZ ;  /* 0x000000ffff067224 */ /* 0x000fce00078e00ff */
.L_x_5:
[----:B------:R-:W-:Y:S01]  /*0240*/  ISETP.GT.AND P0, PT, R6, 0xf, PT ;  /* 0x0000000f0600780c */ /* 0x000fe20003f04270 */
[----:B------:R-:W-:-:S12]  /*0250*/  YIELD ;  /* 0x0000000000007946 */ /* 0x000fd80003800000 */
[----:B------:R-:W-:Y:S01]  /*0260*/  @!P0 VIADD R6, R6, 0x1 ;  /* 0x0000000106068836 */ /* 0x000fe20000000000 */
[----:B------:R-:W-:Y:S06]  /*0270*/  @!P0 BRA `(.L_x_3) ;  /* 0x0000000000448947 */ /* 0x000fec0003800000 */
[----:B------:R-:W-:-:S06]  /*0280*/  CS2R R4, SR_GLOBALTIMERLO ;  /* 0x0000000000047805 */ /* 0x000fcc0000015200 */
[----:B------:R-:W-:-:S05]  /*0290*/  IADD3 R7, P0, PT, -R2, R4, RZ ;  /* 0x0000000402077210 */ /* 0x000fca0007f1e1ff */
[----:B------:R-:W-:Y:S01]  /*02a0*/  IMAD.X R5, R5, 0x1, ~R3, P0 ;  /* 0x0000000105057824 */ /* 0x000fe200000e0e03 */
[----:B------:R-:W-:-:S04]  /*02b0*/  ISETP.GE.U32.AND P0, PT, R7, 0x3d0900, PT ;  /* 0x003d09000700780c */ /* 0x000fc80003f06070 */
[----:B------:R-:W-:-:S13]  /*02c0*/  ISETP.GE.AND.EX P0, PT, R5, RZ, PT, P0 ;  /* 0x000000ff0500720c */ /* 0x000fda0003f06300 */
[----:B------:R-:W-:Y:S05]  /*02d0*/  @!P0 BRA `(.L_x_4) ;  /* 0x0000000000088947 */ /* 0x000fea0003800000 */
[----:B------:R-:W-:Y:S05]  /*02e0*/  NANOSLEEP 0xf4240 ;  /* 0x000f42400000795d */ /* 0x000fea0003800000 */
[----:B------:R-:W-:Y:S05]  /*02f0*/  BRA `(.L_x_3) ;  /* 0x0000000000247947 */ /* 0x000fea0003800000 */
.L_x_4:
[----:B------:R-:W-:-:S04]  /*0300*/  ISETP.GE.U32.AND P0, PT, R7, 0x9c40, PT ;  /* 0x00009c400700780c */ /* 0x000fc80003f06070 */
[----:B------:R-:W-:-:S13]  /*0310*/  ISETP.GE.AND.EX P0, PT, R5, RZ, PT, P0 ;  /* 0x000000ff0500720c */ /* 0x000fda0003f06300 */
[----:B------:R-:W-:Y:S05]  /*0320*/  @!P0 BRA `(.L_x_3) ;  /* 0x0000000000188947 */ /* 0x000fea0003800000 */
[----:B------:R-:W-:-:S04]  /*0330*/  SHF.R.S32.HI R4, RZ, 0x1f, R5 ;  /* 0x0000001fff047819 */ /* 0x000fc80000011405 */
[----:B------:R-:W-:-:S05]  /*0340*/  LEA.HI R4, P0, R4, R7, RZ, 0x2 ;  /* 0x0000000704047211 */ /* 0x000fca00078110ff */
[----:B------:R-:W-:-:S05]  /*0350*/  IMAD.X R5, RZ, RZ, R5, P0 ;  /* 0x000000ffff057224 */ /* 0x000fca00000e0605 */
[----:B------:R-:W-:-:S04]  /*0360*/  SHF.R.U64 R4, R4, 0x2, R5 ;  /* 0x0000000204047819 */ /* 0x000fc80000001205 */
[----:B------:R-:W-:Y:S05]  /*0370*/  NANOSLEEP R4 ;  /* 0x000000040000735d */ /* 0x000fea0003800000 */
[----:B------:R-:W-:Y:S01]  /*0380*/  NOP ;  /* 0x0000000000007918 */ /* 0x000fe20000000000 */
.L_x_3:
[----:B------:R-:W0:Y:S02]  /*0390*/  SYNCS.PHASECHK.TRANS64.TRYWAIT P0, [R8+URZ], R9 ;  /* 0x00000009080075a7 */ /* 0x000e2400080011ff */
[----:B0-----:R-:W-:Y:S05]  /*03a0*/  @!P0 BRA `(.L_x_5) ;  /* 0xfffffffc00a48947 */ /* 0x001fea000383ffff */
[----:B------:R-:W-:-:S07]  /*03b0*/  IMAD.MOV.U32 R4, RZ, RZ, R8 ;  /* 0x000000ffff047224 */ /* 0x000fce00078e0008 */
.L_x_2:
[----:B------:R0:W-:Y:S01]  /*03c0*/  SYNCS.ARRIVE.TRANS64.A1T0 RZ, [R4+URZ+0x8], RZ ;  /* 0x000008ff04ff79a7 */ /* 0x0001e200081000ff */
[----:B------:R-:W-:Y:S05]  /*03d0*/  @P1 BRA `(.L_x_6) ;  /* 0xfffffffc00601947 */ /* 0x000fea000383ffff */
.L_x_1:
[----:B------:R-:W-:Y:S05]  /*03e0*/  BSYNC B0 ;  /* 0x0000000000007941 */ /* 0x000fea0003800000 */
.L_x_0:
[----:B------:R-:W1:Y:S02]  /*03f0*/  LDC R0, c[0x0][0x380] ;  /* 0x0000e000ff007b82 */ /* 0x000e640000000800 */
[----:B-1----:R-:W-:-:S04]  /*0400*/  ISETP.GE.AND P0, PT, R0, 0x1, PT ;  /* 0x000000010000780c */ /* 0x002fc80003f06270 */
[----:B------:R-:W-:-:S13]  /*0410*/  ISETP.NE.OR P0, PT, R10, 0x20, !P0 ;  /* 0x000000200a00780c */ /* 0x000fda0004705670 */
[----:B------:R-:W-:Y:S05]  /*0420*/  @P0 EXIT ;  /* 0x000000000000094d */ /* 0x000fea0003800000 */
[----:B------:R-:W-:-:S07]  /*0430*/  IMAD.MOV.U32 R0, RZ, RZ, RZ ;  /* 0x000000ffff007224 */ /* 0x000fce00078e00ff */
.L_x_14:
[----:B------:R-:W-:Y:S01]  /*0440*/  CS2R R2, SR_GLOBALTIMERLO ;  /* 0x0000000000027805 */ /* 0x000fe20000015200 */
[----:B-1----:R-:W1:Y:S01]  /*0450*/  S2R R5, SR_CgaCtaId ;  /* 0x0000000000057919 */ /* 0x002e620000008800 */
[----:B0-----:R-:W-:Y:S01]  /*0460*/  MOV R4, 0x400 ;  /* 0x0000040000047802 */ /* 0x001fe20000000f00 */
[----:B------:R-:W0:Y:S01]  /*0470*/  LDCU UR4, c[0x0][0x380] ;  /* 0x00007000ff0477ac */ /* 0x000e220008000800 */
[C---:B------:R-:W-:Y:S01]  /*0480*/  LOP3.LUT R6, R0.reuse, 0x1, RZ, 0xc0, !PT ;  /* 0x0000000100067812 */ /* 0x040fe200078ec0ff */
[----:B------:R-:W-:Y:S01]  /*0490*/  VIADD R0, R0, 0x1 ;  /* 0x0000000100007836 */ /* 0x000fe20000000000 */
[----:B------:R-:W-:Y:S04]  /*04a0*/  BSSY B0, `(.L_x_7) ;  /* 0x0000025000007945 */ /* 0x000fe80003800000 */
[----:B0-----:R-:W-:-:S02]  /*04b0*/  ISETP.NE.AND P1, PT, R0, UR4, PT ;  /* 0x0000000400007c0c */ /* 0x001fc4000bf25270 */
[----:B-1----:R-:W-:Y:S02]  /*04c0*/  LEA R8, R5, R4, 0x18 ;  /* 0x0000000405087211 */ /* 0x002fe400078ec0ff */
[----:B------:R-:W-:-:S03]  /*04d0*/  SHF.L.U32 R5, R6, 0x1f, RZ ;  /* 0x0000001f06057819 */ /* 0x000fc600000006ff */
[----:B------:R-:W-:Y:S01]  /*04e0*/  IMAD.MOV.U32 R4, RZ, RZ, R8 ;  /* 0x000000ffff047224 */ /* 0x000fe200078e0008 */
[----:B------:R-:W0:Y:S02]  /*04f0*/  SYNCS.PHASECHK.TRANS64.TRYWAIT P0, [R8+URZ+0x8], R5 ;  /* 0x00000805080075a7 */ /* 0x000e2400080011ff */
[----:B0-----:R-:W-:Y:S05]  /*0500*/  @P0 BRA `(.L_x_8) ;  /* 0x0000000000780947 */ /* 0x001fea0003800000 */
[----:B------:R-:W-:Y:S01]  /*0510*/  BSSY B1, `(.L_x_9) ;  /* 0x000001c000017945 */ /* 0x000fe20003800000 */
[----:B------:R-:W-:Y:S01]  /*0520*/  SHF.L.U32 R9, R6, 0x1f, RZ ;  /* 0x0000001f06097819 */ /* 0x000fe200000006ff */
[----:B------:R-:W-:-:S07]  /*0530*/  IMAD.MOV.U32 R6, RZ, RZ, RZ ;  /* 0x000000ffff067224 */ /* 0x000fce00078e00ff */
.L_x_13:
[C---:B------:R-:W-:Y:S01]  /*0540*/  ISETP.GT.AND P0, PT, R6.reuse, 0xf, PT ;  /* 0x0000000f0600780c */ /* 0x040fe20003f04270 */
[----:B------:R-:W-:Y:S05]  /*0550*/  YIELD ;  /* 0x0000000000007946 */ /* 0x000fea0003800000 */
[----:B------:R-:W-:Y:S07]  /*0560*/  BSSY B2, `(.L_x_10) ;  /* 0x0000014000027945 */ /* 0x000fee0003800000 */
        /* <DEDUP_REMOVED lines=10> */
.L_x_12:
        /* <DEDUP_REMOVED lines=9> */
.L_x_11:
[----:B------:R-:W-:Y:S05]  /*06a0*/  BSYNC B2 ;  /* 0x0000000000027941 */ /* 0x000fea0003800000 */
.L_x_10:
[----:B------:R-:W0:Y:S02]  /*06b0*/  SYNCS.PHASECHK.TRANS64.TRYWAIT P0, [R8+URZ+0x8], R9 ;  /* 0x00000809080075a7 */ /* 0x000e2400080011ff */
[----:B0-----:R-:W-:Y:S05]  /*06c0*/  @!P0 BRA `(.L_x_13) ;  /* 0xfffffffc009c8947 */ /* 0x001fea000383ffff */
[----:B------:R-:W-:Y:S05]  /*06d0*/  BSYNC B1 ;  /* 0x0000000000017941 */ /* 0x000fea0003800000 */
.L_x_9:
[----:B------:R-:W-:-:S07]  /*06e0*/  IMAD.MOV.U32 R4, RZ, RZ, R8 ;  /* 0x000000ffff047224 */ /* 0x000fce00078e0008 */
.L_x_8:
[----:B------:R-:W-:Y:S05]  /*06f0*/  BSYNC B0 ;  /* 0x0000000000007941 */ /* 0x000fea0003800000 */
.L_x_7:
[----:B------:R1:W-:Y:S01]  /*0700*/  SYNCS.ARRIVE.TRANS64.A1T0 RZ, [R4+URZ], RZ ;  /* 0x000000ff04ff79a7 */ /* 0x0003e200081000ff */
[----:B------:R-:W-:Y:S05]  /*0710*/  @P1 BRA `(.L_x_14) ;  /* 0xfffffffc00481947 */ /* 0x000fea000383ffff */
[----:B------:R-:W-:Y:S05]  /*0720*/  EXIT ;  /* 0x000000000000794d */ /* 0x000fea0003800000 */
.L_x_15:
[----:B------:R-:W-:-:S00]  /*0730*/  BRA `(.L_x_15) ;  /* 0xfffffffc00fc7947 */ /* 0x000fc0000383ffff */
[----:B------:R-:W-:-:S00]  /*0740*/  NOP ;  /* 0x0000000000007918 */ /* 0x000fc00000000000 */
        /* <DEDUP_REMOVED lines=11> */
.L_x_16:


//--------------------- .nv.shared._Z6Kerneli     --------------------------
	.section	.nv.shared._Z6Kerneli,"aw",@nobits
	.sectionflags	@""
	.align	8
.nv.shared._Z6Kerneli:
	.zero		1040


//--------------------- .nv.shared.reserved.0     --------------------------
	.section	.nv.shared.reserved.0,"aw",@nobits
	.weak		__nv_reservedSMEM_offset_0_alias
	.size		__nv_reservedSMEM_offset_0_alias, 0, 64
	.other		__nv_reservedSMEM_offset_0_alias,@"STO_CUDA_RESERVED_SHARED STV_DEFAULT"
__nv_reservedSMEM_offset_0_alias:
	.zero		0
	.zero		64


//--------------------- .nv.constant0._Z6Kerneli  --------------------------
	.section	.nv.constant0._Z6Kerneli,"a",@progbits
	.sectionflags	@""
	.align	4
.nv.constant0._Z6Kerneli:
	.zero		900


//--------------------- SYMBOLS --------------------------

	.type		.nv.reservedSmem.offset0,@object
	.size		.nv.reservedSmem.offset0,0x4
	.type		.nv.reservedSmem.cap,@object
	.size		.nv.reservedSmem.cap,0x4
